//
// Generated by NVIDIA NVVM Compiler
//
// Compiler Build ID: CL-36424714
// Cuda compilation tools, release 13.0, V13.0.88
// Based on NVVM 20.0.0
//

.version 9.0
.target sm_100
.address_size 64

	// .globl	_ZN3cub18CUB_300001_SM_10006detail11EmptyKernelIvEEvv
.global .align 1 .b8 _ZN40_INTERNAL_f409629a_4_k_cu_f3bc62c3_413964cuda3std3__45__cpo5beginE[1];
.global .align 1 .b8 _ZN40_INTERNAL_f409629a_4_k_cu_f3bc62c3_413964cuda3std3__45__cpo3endE[1];
.global .align 1 .b8 _ZN40_INTERNAL_f409629a_4_k_cu_f3bc62c3_413964cuda3std3__45__cpo6cbeginE[1];
.global .align 1 .b8 _ZN40_INTERNAL_f409629a_4_k_cu_f3bc62c3_413964cuda3std3__45__cpo4cendE[1];
.global .align 1 .b8 _ZN40_INTERNAL_f409629a_4_k_cu_f3bc62c3_413964cuda3std3__45__cpo6rbeginE[1];
.global .align 1 .b8 _ZN40_INTERNAL_f409629a_4_k_cu_f3bc62c3_413964cuda3std3__45__cpo4rendE[1];
.global .align 1 .b8 _ZN40_INTERNAL_f409629a_4_k_cu_f3bc62c3_413964cuda3std3__45__cpo7crbeginE[1];
.global .align 1 .b8 _ZN40_INTERNAL_f409629a_4_k_cu_f3bc62c3_413964cuda3std3__45__cpo5crendE[1];
.global .align 1 .b8 _ZN40_INTERNAL_f409629a_4_k_cu_f3bc62c3_413964cuda3std3__442_GLOBAL__N__f409629a_4_k_cu_f3bc62c3_413966ignoreE[1];
.global .align 1 .b8 _ZN40_INTERNAL_f409629a_4_k_cu_f3bc62c3_413964cuda3std3__419piecewise_constructE[1];
.global .align 1 .b8 _ZN40_INTERNAL_f409629a_4_k_cu_f3bc62c3_413964cuda3std3__48in_placeE[1];
.global .align 1 .b8 _ZN40_INTERNAL_f409629a_4_k_cu_f3bc62c3_413964cuda3std3__420unreachable_sentinelE[1];
.global .align 1 .b8 _ZN40_INTERNAL_f409629a_4_k_cu_f3bc62c3_413964cuda3std3__47nulloptE[1];
.global .align 1 .b8 _ZN40_INTERNAL_f409629a_4_k_cu_f3bc62c3_413964cuda3std3__48unexpectE[1];
.global .align 1 .b8 _ZN40_INTERNAL_f409629a_4_k_cu_f3bc62c3_413964cuda3std6ranges3__45__cpo4swapE[1];
.global .align 1 .b8 _ZN40_INTERNAL_f409629a_4_k_cu_f3bc62c3_413964cuda3std6ranges3__45__cpo9iter_moveE[1];
.global .align 1 .b8 _ZN40_INTERNAL_f409629a_4_k_cu_f3bc62c3_413964cuda3std6ranges3__45__cpo5beginE[1];
.global .align 1 .b8 _ZN40_INTERNAL_f409629a_4_k_cu_f3bc62c3_413964cuda3std6ranges3__45__cpo3endE[1];
.global .align 1 .b8 _ZN40_INTERNAL_f409629a_4_k_cu_f3bc62c3_413964cuda3std6ranges3__45__cpo6cbeginE[1];
.global .align 1 .b8 _ZN40_INTERNAL_f409629a_4_k_cu_f3bc62c3_413964cuda3std6ranges3__45__cpo4cendE[1];
.global .align 1 .b8 _ZN40_INTERNAL_f409629a_4_k_cu_f3bc62c3_413964cuda3std6ranges3__45__cpo7advanceE[1];
.global .align 1 .b8 _ZN40_INTERNAL_f409629a_4_k_cu_f3bc62c3_413964cuda3std6ranges3__45__cpo9iter_swapE[1];
.global .align 1 .b8 _ZN40_INTERNAL_f409629a_4_k_cu_f3bc62c3_413964cuda3std6ranges3__45__cpo4nextE[1];
.global .align 1 .b8 _ZN40_INTERNAL_f409629a_4_k_cu_f3bc62c3_413964cuda3std6ranges3__45__cpo4prevE[1];
.global .align 1 .b8 _ZN40_INTERNAL_f409629a_4_k_cu_f3bc62c3_413964cuda3std6ranges3__45__cpo4dataE[1];
.global .align 1 .b8 _ZN40_INTERNAL_f409629a_4_k_cu_f3bc62c3_413964cuda3std6ranges3__45__cpo5cdataE[1];
.global .align 1 .b8 _ZN40_INTERNAL_f409629a_4_k_cu_f3bc62c3_413964cuda3std6ranges3__45__cpo4sizeE[1];
.global .align 1 .b8 _ZN40_INTERNAL_f409629a_4_k_cu_f3bc62c3_413964cuda3std6ranges3__45__cpo5ssizeE[1];
.global .align 1 .b8 _ZN40_INTERNAL_f409629a_4_k_cu_f3bc62c3_413964cuda3std6ranges3__45__cpo8distanceE[1];
.global .align 1 .b8 _ZN40_INTERNAL_f409629a_4_k_cu_f3bc62c3_413966thrust24THRUST_300001_SM_1000_NS8cuda_cub3parE[1];
.global .align 1 .b8 _ZN40_INTERNAL_f409629a_4_k_cu_f3bc62c3_413966thrust24THRUST_300001_SM_1000_NS8cuda_cub10par_nosyncE[1];
.global .align 1 .b8 _ZN40_INTERNAL_f409629a_4_k_cu_f3bc62c3_413966thrust24THRUST_300001_SM_1000_NS6system6detail10sequential3seqE[1];
.global .align 1 .b8 _ZN40_INTERNAL_f409629a_4_k_cu_f3bc62c3_413966thrust24THRUST_300001_SM_1000_NS12placeholders2_1E[1];
.global .align 1 .b8 _ZN40_INTERNAL_f409629a_4_k_cu_f3bc62c3_413966thrust24THRUST_300001_SM_1000_NS12placeholders2_2E[1];
.global .align 1 .b8 _ZN40_INTERNAL_f409629a_4_k_cu_f3bc62c3_413966thrust24THRUST_300001_SM_1000_NS12placeholders2_3E[1];
.global .align 1 .b8 _ZN40_INTERNAL_f409629a_4_k_cu_f3bc62c3_413966thrust24THRUST_300001_SM_1000_NS12placeholders2_4E[1];
.global .align 1 .b8 _ZN40_INTERNAL_f409629a_4_k_cu_f3bc62c3_413966thrust24THRUST_300001_SM_1000_NS12placeholders2_5E[1];
.global .align 1 .b8 _ZN40_INTERNAL_f409629a_4_k_cu_f3bc62c3_413966thrust24THRUST_300001_SM_1000_NS12placeholders2_6E[1];
.global .align 1 .b8 _ZN40_INTERNAL_f409629a_4_k_cu_f3bc62c3_413966thrust24THRUST_300001_SM_1000_NS12placeholders2_7E[1];
.global .align 1 .b8 _ZN40_INTERNAL_f409629a_4_k_cu_f3bc62c3_413966thrust24THRUST_300001_SM_1000_NS12placeholders2_8E[1];
.global .align 1 .b8 _ZN40_INTERNAL_f409629a_4_k_cu_f3bc62c3_413966thrust24THRUST_300001_SM_1000_NS12placeholders2_9E[1];
.global .align 1 .b8 _ZN40_INTERNAL_f409629a_4_k_cu_f3bc62c3_413966thrust24THRUST_300001_SM_1000_NS12placeholders3_10E[1];
.global .align 1 .b8 _ZN40_INTERNAL_f409629a_4_k_cu_f3bc62c3_413966thrust24THRUST_300001_SM_1000_NS3seqE[1];

.visible .entry _ZN3cub18CUB_300001_SM_10006detail11EmptyKernelIvEEvv()
{


	ret;

}


// ===== COMPILED SASS (sm_100) =====

	.target	sm_100

	.elftype	@"ET_EXEC"


//--------------------- .note.nv.tkinfo           --------------------------
	.section	.note.nv.tkinfo,"",@"SHT_NOTE"
	.sectionflags	@"SHF_NOTE_NV_TKINFO"
	.tkinfo
        /*0018*/ 	.word	0x00000002
        /*0030*/ 	.string	""
        /*0030*/ 	.string	"ptxas"
        /*0030*/ 	.string	"Cuda compilation tools, release 13.0, V13.0.88"
        /*0030*/ 	.string	"Build cuda_13.0.r13.0/compiler.36424714_0"
        /*0030*/ 	.string	"-arch sm_100 -m 64 "



//--------------------- .note.nv.cuinfo           --------------------------
	.section	.note.nv.cuinfo,"",@"SHT_NOTE"
	.sectionflags	@"SHF_NOTE_NV_CUINFO"
        /*0018*/ 	.short	0x0002
        /*001a*/ 	.short	0x0064
        /*001c*/ 	.short	0x0082
	.zero		2


//--------------------- .nv.info                  --------------------------
	.section	.nv.info,"",@"SHT_CUDA_INFO"
	.align	4


	//----- nvinfo : EIATTR_REGCOUNT
	.align		4
        /*0000*/ 	.byte	0x04, 0x2f
        /*0002*/ 	.short	(.L_44 - .L_43)
	.align		4
.L_43:
        /*0004*/ 	.word	index@(_ZN3cub18CUB_300001_SM_10006detail11EmptyKernelIvEEvv)
        /*0008*/ 	.word	0x00000004


	//----- nvinfo : EIATTR_FRAME_SIZE
	.align		4
.L_44:
        /*000c*/ 	.byte	0x04, 0x11
        /*000e*/ 	.short	(.L_46 - .L_45)
	.align		4
.L_45:
        /*0010*/ 	.word	index@(_ZN3cub18CUB_300001_SM_10006detail11EmptyKernelIvEEvv)
        /*0014*/ 	.word	0x00000000


	//----- nvinfo : EIATTR_MIN_STACK_SIZE
	.align		4
.L_46:
        /*0018*/ 	.byte	0x04, 0x12
        /*001a*/ 	.short	(.L_48 - .L_47)
	.align		4
.L_47:
        /*001c*/ 	.word	index@(_ZN3cub18CUB_300001_SM_10006detail11EmptyKernelIvEEvv)
        /*0020*/ 	.word	0x00000000
.L_48:


//--------------------- .nv.compat                --------------------------
	.section	.nv.compat,"",@"SHT_CUDA_COMPAT_INFO"
	.align	4
        /*0000*/ 	.byte	0x02, 0x09, 0x00, 0x00, 0x02, 0x02, 0x01, 0x00, 0x02, 0x05, 0x05, 0x00, 0x03, 0x07, 0x01, 0x01
        /*0010*/ 	.byte	0x02, 0x03, 0x00, 0x00, 0x02, 0x06, 0x01, 0x00, 0x04, 0x0b, 0x08, 0x00, 0x09, 0x00, 0x00, 0x00
        /*0020*/ 	.byte	0x00, 0x00, 0x00, 0x00


//--------------------- .nv.info._ZN3cub18CUB_300001_SM_10006detail11EmptyKernelIvEEvv --------------------------
	.section	.nv.info._ZN3cub18CUB_300001_SM_10006detail11EmptyKernelIvEEvv,"",@"SHT_CUDA_INFO"
	.sectionflags	@""
	.align	4


	//----- nvinfo : EIATTR_CUDA_API_VERSION
	.align		4
        /*0000*/ 	.byte	0x04, 0x37
        /*0002*/ 	.short	(.L_50 - .L_49)
.L_49:
        /*0004*/ 	.word	0x00000082


	//----- nvinfo : EIATTR_SPARSE_MMA_MASK
	.align		4
.L_50:
        /*0008*/ 	.byte	0x03, 0x50
        /*000a*/ 	.short	0x0000


	//----- nvinfo : EIATTR_MAXREG_COUNT
	.align		4
        /*000c*/ 	.byte	0x03, 0x1b
        /*000e*/ 	.short	0x00ff


	//----- nvinfo : EIATTR_MERCURY_ISA_VERSION
	.align		4
        /*0010*/ 	.byte	0x03, 0x5f
        /*0012*/ 	.short	0x0101


	//----- nvinfo : EIATTR_VRC_CTA_INIT_COUNT
	.align		4
        /*0014*/ 	.byte	0x02, 0x4a
	.zero		1
	.zero		1


	//----- nvinfo : EIATTR_EXIT_INSTR_OFFSETS
	.align		4
        /*0018*/ 	.byte	0x04, 0x1c
        /*001a*/ 	.short	(.L_52 - .L_51)


	//   ....[0]....
.L_51:
        /*001c*/ 	.word	0x00000010


	//----- nvinfo : EIATTR_SW_WAR
	.align		4
.L_52:
        /*0020*/ 	.byte	0x04, 0x36
        /*0022*/ 	.short	(.L_54 - .L_53)
.L_53:
        /*0024*/ 	.word	0x00000008
.L_54:


//--------------------- .nv.callgraph             --------------------------
	.section	.nv.callgraph,"",@"SHT_CUDA_CALLGRAPH"
	.align	4
	.sectionentsize	8
	.align		4
        /*0000*/ 	.word	0x00000000
	.align		4
        /*0004*/ 	.word	0xffffffff
	.align		4
        /*0008*/ 	.word	0x00000000
	.align		4
        /*000c*/ 	.word	0xfffffffe
	.align		4
        /*0010*/ 	.word	0x00000000
	.align		4
        /*0014*/ 	.word	0xfffffffd
	.align		4
        /*0018*/ 	.word	0x00000000
	.align		4
        /*001c*/ 	.word	0xfffffffc


//--------------------- .nv.constant4             --------------------------
	.section	.nv.constant4,"a",@progbits
	.align	8
	.align		8
.nv.constant4:
        /*0000*/ 	.dword	_ZN40_INTERNAL_f409629a_4_k_cu_f3bc62c3_417824cuda3std3__45__cpo5beginE
	.align		8
        /*0008*/ 	.dword	_ZN40_INTERNAL_f409629a_4_k_cu_f3bc62c3_417824cuda3std3__45__cpo3endE
	.align		8
        /*0010*/ 	.dword	_ZN40_INTERNAL_f409629a_4_k_cu_f3bc62c3_417824cuda3std3__45__cpo6cbeginE
	.align		8
        /*0018*/ 	.dword	_ZN40_INTERNAL_f409629a_4_k_cu_f3bc62c3_417824cuda3std3__45__cpo4cendE
	.align		8
        /*0020*/ 	.dword	_ZN40_INTERNAL_f409629a_4_k_cu_f3bc62c3_417824cuda3std3__45__cpo6rbeginE
	.align		8
        /*0028*/ 	.dword	_ZN40_INTERNAL_f409629a_4_k_cu_f3bc62c3_417824cuda3std3__45__cpo4rendE
	.align		8
        /*0030*/ 	.dword	_ZN40_INTERNAL_f409629a_4_k_cu_f3bc62c3_417824cuda3std3__45__cpo7crbeginE
	.align		8
        /*0038*/ 	.dword	_ZN40_INTERNAL_f409629a_4_k_cu_f3bc62c3_417824cuda3std3__45__cpo5crendE
	.align		8
        /*0040*/ 	.dword	_ZN40_INTERNAL_f409629a_4_k_cu_f3bc62c3_417824cuda3std3__442_GLOBAL__N__f409629a_4_k_cu_f3bc62c3_417826ignoreE
	.align		8
        /*0048*/ 	.dword	_ZN40_INTERNAL_f409629a_4_k_cu_f3bc62c3_417824cuda3std3__419piecewise_constructE
	.align		8
        /*0050*/ 	.dword	_ZN40_INTERNAL_f409629a_4_k_cu_f3bc62c3_417824cuda3std3__48in_placeE
	.align		8
        /*0058*/ 	.dword	_ZN40_INTERNAL_f409629a_4_k_cu_f3bc62c3_417824cuda3std3__420unreachable_sentinelE
	.align		8
        /*0060*/ 	.dword	_ZN40_INTERNAL_f409629a_4_k_cu_f3bc62c3_417824cuda3std3__47nulloptE
	.align		8
        /*0068*/ 	.dword	_ZN40_INTERNAL_f409629a_4_k_cu_f3bc62c3_417824cuda3std3__48unexpectE
	.align		8
        /*0070*/ 	.dword	_ZN40_INTERNAL_f409629a_4_k_cu_f3bc62c3_417824cuda3std6ranges3__45__cpo4swapE
	.align		8
        /*0078*/ 	.dword	_ZN40_INTERNAL_f409629a_4_k_cu_f3bc62c3_417824cuda3std6ranges3__45__cpo9iter_moveE
	.align		8
        /*0080*/ 	.dword	_ZN40_INTERNAL_f409629a_4_k_cu_f3bc62c3_417824cuda3std6ranges3__45__cpo5beginE
	.align		8
        /*0088*/ 	.dword	_ZN40_INTERNAL_f409629a_4_k_cu_f3bc62c3_417824cuda3std6ranges3__45__cpo3endE
	.align		8
        /*0090*/ 	.dword	_ZN40_INTERNAL_f409629a_4_k_cu_f3bc62c3_417824cuda3std6ranges3__45__cpo6cbeginE
	.align		8
        /*0098*/ 	.dword	_ZN40_INTERNAL_f409629a_4_k_cu_f3bc62c3_417824cuda3std6ranges3__45__cpo4cendE
	.align		8
        /*00a0*/ 	.dword	_ZN40_INTERNAL_f409629a_4_k_cu_f3bc62c3_417824cuda3std6ranges3__45__cpo7advanceE
	.align		8
        /*00a8*/ 	.dword	_ZN40_INTERNAL_f409629a_4_k_cu_f3bc62c3_417824cuda3std6ranges3__45__cpo9iter_swapE
	.align		8
        /*00b0*/ 	.dword	_ZN40_INTERNAL_f409629a_4_k_cu_f3bc62c3_417824cuda3std6ranges3__45__cpo4nextE
	.align		8
        /*00b8*/ 	.dword	_ZN40_INTERNAL_f409629a_4_k_cu_f3bc62c3_417824cuda3std6ranges3__45__cpo4prevE
	.align		8
        /*00c0*/ 	.dword	_ZN40_INTERNAL_f409629a_4_k_cu_f3bc62c3_417824cuda3std6ranges3__45__cpo4dataE
	.align		8
        /*00c8*/ 	.dword	_ZN40_INTERNAL_f409629a_4_k_cu_f3bc62c3_417824cuda3std6ranges3__45__cpo5cdataE
	.align		8
        /*00d0*/ 	.dword	_ZN40_INTERNAL_f409629a_4_k_cu_f3bc62c3_417824cuda3std6ranges3__45__cpo4sizeE
	.align		8
        /*00d8*/ 	.dword	_ZN40_INTERNAL_f409629a_4_k_cu_f3bc62c3_417824cuda3std6ranges3__45__cpo5ssizeE
	.align		8
        /*00e0*/ 	.dword	_ZN40_INTERNAL_f409629a_4_k_cu_f3bc62c3_417824cuda3std6ranges3__45__cpo8distanceE
	.align		8
        /*00e8*/ 	.dword	_ZN40_INTERNAL_f409629a_4_k_cu_f3bc62c3_417826thrust24THRUST_300001_SM_1000_NS8cuda_cub3parE
	.align		8
        /*00f0*/ 	.dword	_ZN40_INTERNAL_f409629a_4_k_cu_f3bc62c3_417826thrust24THRUST_300001_SM_1000_NS8cuda_cub10par_nosyncE
	.align		8
        /*00f8*/ 	.dword	_ZN40_INTERNAL_f409629a_4_k_cu_f3bc62c3_417826thrust24THRUST_300001_SM_1000_NS6system6detail10sequential3seqE
	.align		8
        /*0100*/ 	.dword	_ZN40_INTERNAL_f409629a_4_k_cu_f3bc62c3_417826thrust24THRUST_300001_SM_1000_NS12placeholders2_1E
	.align		8
        /*0108*/ 	.dword	_ZN40_INTERNAL_f409629a_4_k_cu_f3bc62c3_417826thrust24THRUST_300001_SM_1000_NS12placeholders2_2E
	.align		8
        /*0110*/ 	.dword	_ZN40_INTERNAL_f409629a_4_k_cu_f3bc62c3_417826thrust24THRUST_300001_SM_1000_NS12placeholders2_3E
	.align		8
        /*0118*/ 	.dword	_ZN40_INTERNAL_f409629a_4_k_cu_f3bc62c3_417826thrust24THRUST_300001_SM_1000_NS12placeholders2_4E
	.align		8
        /*0120*/ 	.dword	_ZN40_INTERNAL_f409629a_4_k_cu_f3bc62c3_417826thrust24THRUST_300001_SM_1000_NS12placeholders2_5E
	.align		8
        /*0128*/ 	.dword	_ZN40_INTERNAL_f409629a_4_k_cu_f3bc62c3_417826thrust24THRUST_300001_SM_1000_NS12placeholders2_6E
	.align		8
        /*0130*/ 	.dword	_ZN40_INTERNAL_f409629a_4_k_cu_f3bc62c3_417826thrust24THRUST_300001_SM_1000_NS12placeholders2_7E
	.align		8
        /*0138*/ 	.dword	_ZN40_INTERNAL_f409629a_4_k_cu_f3bc62c3_417826thrust24THRUST_300001_SM_1000_NS12placeholders2_8E
	.align		8
        /*0140*/ 	.dword	_ZN40_INTERNAL_f409629a_4_k_cu_f3bc62c3_417826thrust24THRUST_300001_SM_1000_NS12placeholders2_9E
	.align		8
        /*0148*/ 	.dword	_ZN40_INTERNAL_f409629a_4_k_cu_f3bc62c3_417826thrust24THRUST_300001_SM_1000_NS12placeholders3_10E
	.align		8
        /*0150*/ 	.dword	_ZN40_INTERNAL_f409629a_4_k_cu_f3bc62c3_417826thrust24THRUST_300001_SM_1000_NS3seqE


//--------------------- .text._ZN3cub18CUB_300001_SM_10006detail11EmptyKernelIvEEvv --------------------------
	.section	.text._ZN3cub18CUB_300001_SM_10006detail11EmptyKernelIvEEvv,"ax",@progbits
	.align	128
        .global         _ZN3cub18CUB_300001_SM_10006detail11EmptyKernelIvEEvv
        .type           _ZN3cub18CUB_300001_SM_10006detail11EmptyKernelIvEEvv,@function
        .size           _ZN3cub18CUB_300001_SM_10006detail11EmptyKernelIvEEvv,(.L_x_1 - _ZN3cub18CUB_300001_SM_10006detail11EmptyKernelIvEEvv)
        .other          _ZN3cub18CUB_300001_SM_10006detail11EmptyKernelIvEEvv,@"STO_CUDA_ENTRY STV_DEFAULT"
_ZN3cub18CUB_300001_SM_10006detail11EmptyKernelIvEEvv:
.text._ZN3cub18CUB_300001_SM_10006detail11EmptyKernelIvEEvv:
[----:B------:R-:W-:Y:S01]  /*0000*/  LDC R1, c[0x0][0x37c] ;  /* 0x0000df00ff017b82 */ /* 0x000fe20000000800 */
[----:B------:R-:W-:Y:S05]  /*0010*/  EXIT ;  /* 0x000000000000794d */ /* 0x000fea0003800000 */
.L_x_0:
[----:B------:R-:W-:-:S00]  /*0020*/  BRA `(.L_x_0) ;  /* 0xfffffffc00fc7947 */ /* 0x000fc0000383ffff */
[----:B------:R-:W-:-:S00]  /*0030*/  NOP ;  /* 0x0000000000007918 */ /* 0x000fc00000000000 */
        /* <DEDUP_REMOVED lines=12> */
.L_x_1:


//--------------------- .nv.shared.reserved.0     --------------------------
	.section	.nv.shared.reserved.0,"aw",@nobits
	.weak		__nv_reservedSMEM_offset_0_alias
	.size		__nv_reservedSMEM_offset_0_alias, 0, 64
	.other		__nv_reservedSMEM_offset_0_alias,@"STO_CUDA_RESERVED_SHARED STV_DEFAULT"
__nv_reservedSMEM_offset_0_alias:
	.zero		0
	.zero		64


//--------------------- .nv.global                --------------------------
	.section	.nv.global,"aw",@nobits
.nv.global:
	.type		_ZN40_INTERNAL_f409629a_4_k_cu_f3bc62c3_417826thrust24THRUST_300001_SM_1000_NS3seqE,@object
	.size		_ZN40_INTERNAL_f409629a_4_k_cu_f3bc62c3_417826thrust24THRUST_300001_SM_1000_NS3seqE,(_ZN40_INTERNAL_f409629a_4_k_cu_f3bc62c3_417824cuda3std3__48in_placeE - _ZN40_INTERNAL_f409629a_4_k_cu_f3bc62c3_417826thrust24THRUST_300001_SM_1000_NS3seqE)
_ZN40_INTERNAL_f409629a_4_k_cu_f3bc62c3_417826thrust24THRUST_300001_SM_1000_NS3seqE:
	.zero		1
	.type		_ZN40_INTERNAL_f409629a_4_k_cu_f3bc62c3_417824cuda3std3__48in_placeE,@object
	.size		_ZN40_INTERNAL_f409629a_4_k_cu_f3bc62c3_417824cuda3std3__48in_placeE,(_ZN40_INTERNAL_f409629a_4_k_cu_f3bc62c3_417824cuda3std6ranges3__45__cpo4sizeE - _ZN40_INTERNAL_f409629a_4_k_cu_f3bc62c3_417824cuda3std3__48in_placeE)
_ZN40_INTERNAL_f409629a_4_k_cu_f3bc62c3_417824cuda3std3__48in_placeE:
	.zero		1
	.type		_ZN40_INTERNAL_f409629a_4_k_cu_f3bc62c3_417824cuda3std6ranges3__45__cpo4sizeE,@object
	.size		_ZN40_INTERNAL_f409629a_4_k_cu_f3bc62c3_417824cuda3std6ranges3__45__cpo4sizeE,(_ZN40_INTERNAL_f409629a_4_k_cu_f3bc62c3_417826thrust24THRUST_300001_SM_1000_NS12placeholders2_3E - _ZN40_INTERNAL_f409629a_4_k_cu_f3bc62c3_417824cuda3std6ranges3__45__cpo4sizeE)
_ZN40_INTERNAL_f409629a_4_k_cu_f3bc62c3_417824cuda3std6ranges3__45__cpo4sizeE:
	.zero		1
	.type		_ZN40_INTERNAL_f409629a_4_k_cu_f3bc62c3_417826thrust24THRUST_300001_SM_1000_NS12placeholders2_3E,@object
	.size		_ZN40_INTERNAL_f409629a_4_k_cu_f3bc62c3_417826thrust24THRUST_300001_SM_1000_NS12placeholders2_3E,(_ZN40_INTERNAL_f409629a_4_k_cu_f3bc62c3_417824cuda3std3__45__cpo6cbeginE - _ZN40_INTERNAL_f409629a_4_k_cu_f3bc62c3_417826thrust24THRUST_300001_SM_1000_NS12placeholders2_3E)
_ZN40_INTERNAL_f409629a_4_k_cu_f3bc62c3_417826thrust24THRUST_300001_SM_1000_NS12placeholders2_3E:
	.zero		1
	.type		_ZN40_INTERNAL_f409629a_4_k_cu_f3bc62c3_417824cuda3std3__45__cpo6cbeginE,@object
	.size		_ZN40_INTERNAL_f409629a_4_k_cu_f3bc62c3_417824cuda3std3__45__cpo6cbeginE,(_ZN40_INTERNAL_f409629a_4_k_cu_f3bc62c3_417824cuda3std6ranges3__45__cpo6cbeginE - _ZN40_INTERNAL_f409629a_4_k_cu_f3bc62c3_417824cuda3std3__45__cpo6cbeginE)
_ZN40_INTERNAL_f409629a_4_k_cu_f3bc62c3_417824cuda3std3__45__cpo6cbeginE:
	.zero		1
	.type		_ZN40_INTERNAL_f409629a_4_k_cu_f3bc62c3_417824cuda3std6ranges3__45__cpo6cbeginE,@object
	.size		_ZN40_INTERNAL_f409629a_4_k_cu_f3bc62c3_417824cuda3std6ranges3__45__cpo6cbeginE,(_ZN40_INTERNAL_f409629a_4_k_cu_f3bc62c3_417826thrust24THRUST_300001_SM_1000_NS12placeholders2_7E - _ZN40_INTERNAL_f409629a_4_k_cu_f3bc62c3_417824cuda3std6ranges3__45__cpo6cbeginE)
_ZN40_INTERNAL_f409629a_4_k_cu_f3bc62c3_417824cuda3std6ranges3__45__cpo6cbeginE:
	.zero		1
	.type		_ZN40_INTERNAL_f409629a_4_k_cu_f3bc62c3_417826thrust24THRUST_300001_SM_1000_NS12placeholders2_7E,@object
	.size		_ZN40_INTERNAL_f409629a_4_k_cu_f3bc62c3_417826thrust24THRUST_300001_SM_1000_NS12placeholders2_7E,(_ZN40_INTERNAL_f409629a_4_k_cu_f3bc62c3_417824cuda3std3__45__cpo7crbeginE - _ZN40_INTERNAL_f409629a_4_k_cu_f3bc62c3_417826thrust24THRUST_300001_SM_1000_NS12placeholders2_7E)
_ZN40_INTERNAL_f409629a_4_k_cu_f3bc62c3_417826thrust24THRUST_300001_SM_1000_NS12placeholders2_7E:
	.zero		1
	.type		_ZN40_INTERNAL_f409629a_4_k_cu_f3bc62c3_417824cuda3std3__45__cpo7crbeginE,@object
	.size		_ZN40_INTERNAL_f409629a_4_k_cu_f3bc62c3_417824cuda3std3__45__cpo7crbeginE,(_ZN40_INTERNAL_f409629a_4_k_cu_f3bc62c3_417824cuda3std6ranges3__45__cpo4nextE - _ZN40_INTERNAL_f409629a_4_k_cu_f3bc62c3_417824cuda3std3__45__cpo7crbeginE)
_ZN40_INTERNAL_f409629a_4_k_cu_f3bc62c3_417824cuda3std3__45__cpo7crbeginE:
	.zero		1
	.type		_ZN40_INTERNAL_f409629a_4_k_cu_f3bc62c3_417824cuda3std6ranges3__45__cpo4nextE,@object
	.size		_ZN40_INTERNAL_f409629a_4_k_cu_f3bc62c3_417824cuda3std6ranges3__45__cpo4nextE,(_ZN40_INTERNAL_f409629a_4_k_cu_f3bc62c3_417824cuda3std6ranges3__45__cpo4swapE - _ZN40_INTERNAL_f409629a_4_k_cu_f3bc62c3_417824cuda3std6ranges3__45__cpo4nextE)
_ZN40_INTERNAL_f409629a_4_k_cu_f3bc62c3_417824cuda3std6ranges3__45__cpo4nextE:
	.zero		1
	.type		_ZN40_INTERNAL_f409629a_4_k_cu_f3bc62c3_417824cuda3std6ranges3__45__cpo4swapE,@object
	.size		_ZN40_INTERNAL_f409629a_4_k_cu_f3bc62c3_417824cuda3std6ranges3__45__cpo4swapE,(_ZN40_INTERNAL_f409629a_4_k_cu_f3bc62c3_417826thrust24THRUST_300001_SM_1000_NS8cuda_cub10par_nosyncE - _ZN40_INTERNAL_f409629a_4_k_cu_f3bc62c3_417824cuda3std6ranges3__45__cpo4swapE)
_ZN40_INTERNAL_f409629a_4_k_cu_f3bc62c3_417824cuda3std6ranges3__45__cpo4swapE:
	.zero		1
	.type		_ZN40_INTERNAL_f409629a_4_k_cu_f3bc62c3_417826thrust24THRUST_300001_SM_1000_NS8cuda_cub10par_nosyncE,@object
	.size		_ZN40_INTERNAL_f409629a_4_k_cu_f3bc62c3_417826thrust24THRUST_300001_SM_1000_NS8cuda_cub10par_nosyncE,(_ZN40_INTERNAL_f409629a_4_k_cu_f3bc62c3_417826thrust24THRUST_300001_SM_1000_NS12placeholders2_9E - _ZN40_INTERNAL_f409629a_4_k_cu_f3bc62c3_417826thrust24THRUST_300001_SM_1000_NS8cuda_cub10par_nosyncE)
_ZN40_INTERNAL_f409629a_4_k_cu_f3bc62c3_417826thrust24THRUST_300001_SM_1000_NS8cuda_cub10par_nosyncE:
	.zero		1
	.type		_ZN40_INTERNAL_f409629a_4_k_cu_f3bc62c3_417826thrust24THRUST_300001_SM_1000_NS12placeholders2_9E,@object
	.size		_ZN40_INTERNAL_f409629a_4_k_cu_f3bc62c3_417826thrust24THRUST_300001_SM_1000_NS12placeholders2_9E,(_ZN40_INTERNAL_f409629a_4_k_cu_f3bc62c3_417824cuda3std3__442_GLOBAL__N__f409629a_4_k_cu_f3bc62c3_417826ignoreE - _ZN40_INTERNAL_f409629a_4_k_cu_f3bc62c3_417826thrust24THRUST_300001_SM_1000_NS12placeholders2_9E)
_ZN40_INTERNAL_f409629a_4_k_cu_f3bc62c3_417826thrust24THRUST_300001_SM_1000_NS12placeholders2_9E:
	.zero		1
	.type		_ZN40_INTERNAL_f409629a_4_k_cu_f3bc62c3_417824cuda3std3__442_GLOBAL__N__f409629a_4_k_cu_f3bc62c3_417826ignoreE,@object
	.size		_ZN40_INTERNAL_f409629a_4_k_cu_f3bc62c3_417824cuda3std3__442_GLOBAL__N__f409629a_4_k_cu_f3bc62c3_417826ignoreE,(_ZN40_INTERNAL_f409629a_4_k_cu_f3bc62c3_417824cuda3std6ranges3__45__cpo4dataE - _ZN40_INTERNAL_f409629a_4_k_cu_f3bc62c3_417824cuda3std3__442_GLOBAL__N__f409629a_4_k_cu_f3bc62c3_417826ignoreE)
_ZN40_INTERNAL_f409629a_4_k_cu_f3bc62c3_417824cuda3std3__442_GLOBAL__N__f409629a_4_k_cu_f3bc62c3_417826ignoreE:
	.zero		1
	.type		_ZN40_INTERNAL_f409629a_4_k_cu_f3bc62c3_417824cuda3std6ranges3__45__cpo4dataE,@object
	.size		_ZN40_INTERNAL_f409629a_4_k_cu_f3bc62c3_417824cuda3std6ranges3__45__cpo4dataE,(_ZN40_INTERNAL_f409629a_4_k_cu_f3bc62c3_417826thrust24THRUST_300001_SM_1000_NS12placeholders2_1E - _ZN40_INTERNAL_f409629a_4_k_cu_f3bc62c3_417824cuda3std6ranges3__45__cpo4dataE)
_ZN40_INTERNAL_f409629a_4_k_cu_f3bc62c3_417824cuda3std6ranges3__45__cpo4dataE:
	.zero		1
	.type		_ZN40_INTERNAL_f409629a_4_k_cu_f3bc62c3_417826thrust24THRUST_300001_SM_1000_NS12placeholders2_1E,@object
	.size		_ZN40_INTERNAL_f409629a_4_k_cu_f3bc62c3_417826thrust24THRUST_300001_SM_1000_NS12placeholders2_1E,(_ZN40_INTERNAL_f409629a_4_k_cu_f3bc62c3_417824cuda3std3__45__cpo5beginE - _ZN40_INTERNAL_f409629a_4_k_cu_f3bc62c3_417826thrust24THRUST_300001_SM_1000_NS12placeholders2_1E)
_ZN40_INTERNAL_f409629a_4_k_cu_f3bc62c3_417826thrust24THRUST_300001_SM_1000_NS12placeholders2_1E:
	.zero		1
	.type		_ZN40_INTERNAL_f409629a_4_k_cu_f3bc62c3_417824cuda3std3__45__cpo5beginE,@object
	.size		_ZN40_INTERNAL_f409629a_4_k_cu_f3bc62c3_417824cuda3std3__45__cpo5beginE,(_ZN40_INTERNAL_f409629a_4_k_cu_f3bc62c3_417824cuda3std6ranges3__45__cpo5beginE - _ZN40_INTERNAL_f409629a_4_k_cu_f3bc62c3_417824cuda3std3__45__cpo5beginE)
_ZN40_INTERNAL_f409629a_4_k_cu_f3bc62c3_417824cuda3std3__45__cpo5beginE:
	.zero		1
	.type		_ZN40_INTERNAL_f409629a_4_k_cu_f3bc62c3_417824cuda3std6ranges3__45__cpo5beginE,@object
	.size		_ZN40_INTERNAL_f409629a_4_k_cu_f3bc62c3_417824cuda3std6ranges3__45__cpo5beginE,(_ZN40_INTERNAL_f409629a_4_k_cu_f3bc62c3_417826thrust24THRUST_300001_SM_1000_NS12placeholders2_5E - _ZN40_INTERNAL_f409629a_4_k_cu_f3bc62c3_417824cuda3std6ranges3__45__cpo5beginE)
_ZN40_INTERNAL_f409629a_4_k_cu_f3bc62c3_417824cuda3std6ranges3__45__cpo5beginE:
	.zero		1
	.type		_ZN40_INTERNAL_f409629a_4_k_cu_f3bc62c3_417826thrust24THRUST_300001_SM_1000_NS12placeholders2_5E,@object
	.size		_ZN40_INTERNAL_f409629a_4_k_cu_f3bc62c3_417826thrust24THRUST_300001_SM_1000_NS12placeholders2_5E,(_ZN40_INTERNAL_f409629a_4_k_cu_f3bc62c3_417824cuda3std3__45__cpo6rbeginE - _ZN40_INTERNAL_f409629a_4_k_cu_f3bc62c3_417826thrust24THRUST_300001_SM_1000_NS12placeholders2_5E)
_ZN40_INTERNAL_f409629a_4_k_cu_f3bc62c3_417826thrust24THRUST_300001_SM_1000_NS12placeholders2_5E:
	.zero		1
	.type		_ZN40_INTERNAL_f409629a_4_k_cu_f3bc62c3_417824cuda3std3__45__cpo6rbeginE,@object
	.size		_ZN40_INTERNAL_f409629a_4_k_cu_f3bc62c3_417824cuda3std3__45__cpo6rbeginE,(_ZN40_INTERNAL_f409629a_4_k_cu_f3bc62c3_417824cuda3std6ranges3__45__cpo7advanceE - _ZN40_INTERNAL_f409629a_4_k_cu_f3bc62c3_417824cuda3std3__45__cpo6rbeginE)
_ZN40_INTERNAL_f409629a_4_k_cu_f3bc62c3_417824cuda3std3__45__cpo6rbeginE:
	.zero		1
	.type		_ZN40_INTERNAL_f409629a_4_k_cu_f3bc62c3_417824cuda3std6ranges3__45__cpo7advanceE,@object
	.size		_ZN40_INTERNAL_f409629a_4_k_cu_f3bc62c3_417824cuda3std6ranges3__45__cpo7advanceE,(_ZN40_INTERNAL_f409629a_4_k_cu_f3bc62c3_417824cuda3std3__47nulloptE - _ZN40_INTERNAL_f409629a_4_k_cu_f3bc62c3_417824cuda3std6ranges3__45__cpo7advanceE)
_ZN40_INTERNAL_f409629a_4_k_cu_f3bc62c3_417824cuda3std6ranges3__45__cpo7advanceE:
	.zero		1
	.type		_ZN40_INTERNAL_f409629a_4_k_cu_f3bc62c3_417824cuda3std3__47nulloptE,@object
	.size		_ZN40_INTERNAL_f409629a_4_k_cu_f3bc62c3_417824cuda3std3__47nulloptE,(_ZN40_INTERNAL_f409629a_4_k_cu_f3bc62c3_417824cuda3std6ranges3__45__cpo8distanceE - _ZN40_INTERNAL_f409629a_4_k_cu_f3bc62c3_417824cuda3std3__47nulloptE)
_ZN40_INTERNAL_f409629a_4_k_cu_f3bc62c3_417824cuda3std3__47nulloptE:
	.zero		1
	.type		_ZN40_INTERNAL_f409629a_4_k_cu_f3bc62c3_417824cuda3std6ranges3__45__cpo8distanceE,@object
	.size		_ZN40_INTERNAL_f409629a_4_k_cu_f3bc62c3_417824cuda3std6ranges3__45__cpo8distanceE,(_ZN40_INTERNAL_f409629a_4_k_cu_f3bc62c3_417826thrust24THRUST_300001_SM_1000_NS12placeholders3_10E - _ZN40_INTERNAL_f409629a_4_k_cu_f3bc62c3_417824cuda3std6ranges3__45__cpo8distanceE)
_ZN40_INTERNAL_f409629a_4_k_cu_f3bc62c3_417824cuda3std6ranges3__45__cpo8distanceE:
	.zero		1
	.type		_ZN40_INTERNAL_f409629a_4_k_cu_f3bc62c3_417826thrust24THRUST_300001_SM_1000_NS12placeholders3_10E,@object
	.size		_ZN40_INTERNAL_f409629a_4_k_cu_f3bc62c3_417826thrust24THRUST_300001_SM_1000_NS12placeholders3_10E,(_ZN40_INTERNAL_f409629a_4_k_cu_f3bc62c3_417824cuda3std3__419piecewise_constructE - _ZN40_INTERNAL_f409629a_4_k_cu_f3bc62c3_417826thrust24THRUST_300001_SM_1000_NS12placeholders3_10E)
_ZN40_INTERNAL_f409629a_4_k_cu_f3bc62c3_417826thrust24THRUST_300001_SM_1000_NS12placeholders3_10E:
	.zero		1
	.type		_ZN40_INTERNAL_f409629a_4_k_cu_f3bc62c3_417824cuda3std3__419piecewise_constructE,@object
	.size		_ZN40_INTERNAL_f409629a_4_k_cu_f3bc62c3_417824cuda3std3__419piecewise_constructE,(_ZN40_INTERNAL_f409629a_4_k_cu_f3bc62c3_417824cuda3std6ranges3__45__cpo5cdataE - _ZN40_INTERNAL_f409629a_4_k_cu_f3bc62c3_417824cuda3std3__419piecewise_constructE)
_ZN40_INTERNAL_f409629a_4_k_cu_f3bc62c3_417824cuda3std3__419piecewise_constructE:
	.zero		1
	.type		_ZN40_INTERNAL_f409629a_4_k_cu_f3bc62c3_417824cuda3std6ranges3__45__cpo5cdataE,@object
	.size		_ZN40_INTERNAL_f409629a_4_k_cu_f3bc62c3_417824cuda3std6ranges3__45__cpo5cdataE,(_ZN40_INTERNAL_f409629a_4_k_cu_f3bc62c3_417826thrust24THRUST_300001_SM_1000_NS12placeholders2_2E - _ZN40_INTERNAL_f409629a_4_k_cu_f3bc62c3_417824cuda3std6ranges3__45__cpo5cdataE)
_ZN40_INTERNAL_f409629a_4_k_cu_f3bc62c3_417824cuda3std6ranges3__45__cpo5cdataE:
	.zero		1
	.type		_ZN40_INTERNAL_f409629a_4_k_cu_f3bc62c3_417826thrust24THRUST_300001_SM_1000_NS12placeholders2_2E,@object
	.size		_ZN40_INTERNAL_f409629a_4_k_cu_f3bc62c3_417826thrust24THRUST_300001_SM_1000_NS12placeholders2_2E,(_ZN40_INTERNAL_f409629a_4_k_cu_f3bc62c3_417824cuda3std3__45__cpo3endE - _ZN40_INTERNAL_f409629a_4_k_cu_f3bc62c3_417826thrust24THRUST_300001_SM_1000_NS12placeholders2_2E)
_ZN40_INTERNAL_f409629a_4_k_cu_f3bc62c3_417826thrust24THRUST_300001_SM_1000_NS12placeholders2_2E:
	.zero		1
	.type		_ZN40_INTERNAL_f409629a_4_k_cu_f3bc62c3_417824cuda3std3__45__cpo3endE,@object
	.size		_ZN40_INTERNAL_f409629a_4_k_cu_f3bc62c3_417824cuda3std3__45__cpo3endE,(_ZN40_INTERNAL_f409629a_4_k_cu_f3bc62c3_417824cuda3std6ranges3__45__cpo3endE - _ZN40_INTERNAL_f409629a_4_k_cu_f3bc62c3_417824cuda3std3__45__cpo3endE)
_ZN40_INTERNAL_f409629a_4_k_cu_f3bc62c3_417824cuda3std3__45__cpo3endE:
	.zero		1
	.type		_ZN40_INTERNAL_f409629a_4_k_cu_f3bc62c3_417824cuda3std6ranges3__45__cpo3endE,@object
	.size		_ZN40_INTERNAL_f409629a_4_k_cu_f3bc62c3_417824cuda3std6ranges3__45__cpo3endE,(_ZN40_INTERNAL_f409629a_4_k_cu_f3bc62c3_417826thrust24THRUST_300001_SM_1000_NS12placeholders2_6E - _ZN40_INTERNAL_f409629a_4_k_cu_f3bc62c3_417824cuda3std6ranges3__45__cpo3endE)
_ZN40_INTERNAL_f409629a_4_k_cu_f3bc62c3_417824cuda3std6ranges3__45__cpo3endE:
	.zero		1
	.type		_ZN40_INTERNAL_f409629a_4_k_cu_f3bc62c3_417826thrust24THRUST_300001_SM_1000_NS12placeholders2_6E,@object
	.size		_ZN40_INTERNAL_f409629a_4_k_cu_f3bc62c3_417826thrust24THRUST_300001_SM_1000_NS12placeholders2_6E,(_ZN40_INTERNAL_f409629a_4_k_cu_f3bc62c3_417824cuda3std3__45__cpo4rendE - _ZN40_INTERNAL_f409629a_4_k_cu_f3bc62c3_417826thrust24THRUST_300001_SM_1000_NS12placeholders2_6E)
_ZN40_INTERNAL_f409629a_4_k_cu_f3bc62c3_417826thrust24THRUST_300001_SM_1000_NS12placeholders2_6E:
	.zero		1
	.type		_ZN40_INTERNAL_f409629a_4_k_cu_f3bc62c3_417824cuda3std3__45__cpo4rendE,@object
	.size		_ZN40_INTERNAL_f409629a_4_k_cu_f3bc62c3_417824cuda3std3__45__cpo4rendE,(_ZN40_INTERNAL_f409629a_4_k_cu_f3bc62c3_417824cuda3std6ranges3__45__cpo9iter_swapE - _ZN40_INTERNAL_f409629a_4_k_cu_f3bc62c3_417824cuda3std3__45__cpo4rendE)
_ZN40_INTERNAL_f409629a_4_k_cu_f3bc62c3_417824cuda3std3__45__cpo4rendE:
	.zero		1
	.type		_ZN40_INTERNAL_f409629a_4_k_cu_f3bc62c3_417824cuda3std6ranges3__45__cpo9iter_swapE,@object
	.size		_ZN40_INTERNAL_f409629a_4_k_cu_f3bc62c3_417824cuda3std6ranges3__45__cpo9iter_swapE,(_ZN40_INTERNAL_f409629a_4_k_cu_f3bc62c3_417824cuda3std3__48unexpectE - _ZN40_INTERNAL_f409629a_4_k_cu_f3bc62c3_417824cuda3std6ranges3__45__cpo9iter_swapE)
_ZN40_INTERNAL_f409629a_4_k_cu_f3bc62c3_417824cuda3std6ranges3__45__cpo9iter_swapE:
	.zero		1
	.type		_ZN40_INTERNAL_f409629a_4_k_cu_f3bc62c3_417824cuda3std3__48unexpectE,@object
	.size		_ZN40_INTERNAL_f409629a_4_k_cu_f3bc62c3_417824cuda3std3__48unexpectE,(_ZN40_INTERNAL_f409629a_4_k_cu_f3bc62c3_417826thrust24THRUST_300001_SM_1000_NS8cuda_cub3parE - _ZN40_INTERNAL_f409629a_4_k_cu_f3bc62c3_417824cuda3std3__48unexpectE)
_ZN40_INTERNAL_f409629a_4_k_cu_f3bc62c3_417824cuda3std3__48unexpectE:
	.zero		1
	.type		_ZN40_INTERNAL_f409629a_4_k_cu_f3bc62c3_417826thrust24THRUST_300001_SM_1000_NS8cuda_cub3parE,@object
	.size		_ZN40_INTERNAL_f409629a_4_k_cu_f3bc62c3_417826thrust24THRUST_300001_SM_1000_NS8cuda_cub3parE,(_ZN40_INTERNAL_f409629a_4_k_cu_f3bc62c3_417826thrust24THRUST_300001_SM_1000_NS12placeholders2_4E - _ZN40_INTERNAL_f409629a_4_k_cu_f3bc62c3_417826thrust24THRUST_300001_SM_1000_NS8cuda_cub3parE)
_ZN40_INTERNAL_f409629a_4_k_cu_f3bc62c3_417826thrust24THRUST_300001_SM_1000_NS8cuda_cub3parE:
	.zero		1
	.type		_ZN40_INTERNAL_f409629a_4_k_cu_f3bc62c3_417826thrust24THRUST_300001_SM_1000_NS12placeholders2_4E,@object
	.size		_ZN40_INTERNAL_f409629a_4_k_cu_f3bc62c3_417826thrust24THRUST_300001_SM_1000_NS12placeholders2_4E,(_ZN40_INTERNAL_f409629a_4_k_cu_f3bc62c3_417824cuda3std3__45__cpo4cendE - _ZN40_INTERNAL_f409629a_4_k_cu_f3bc62c3_417826thrust24THRUST_300001_SM_1000_NS12placeholders2_4E)
_ZN40_INTERNAL_f409629a_4_k_cu_f3bc62c3_417826thrust24THRUST_300001_SM_1000_NS12placeholders2_4E:
	.zero		1
	.type		_ZN40_INTERNAL_f409629a_4_k_cu_f3bc62c3_417824cuda3std3__45__cpo4cendE,@object
	.size		_ZN40_INTERNAL_f409629a_4_k_cu_f3bc62c3_417824cuda3std3__45__cpo4cendE,(_ZN40_INTERNAL_f409629a_4_k_cu_f3bc62c3_417824cuda3std6ranges3__45__cpo4cendE - _ZN40_INTERNAL_f409629a_4_k_cu_f3bc62c3_417824cuda3std3__45__cpo4cendE)
_ZN40_INTERNAL_f409629a_4_k_cu_f3bc62c3_417824cuda3std3__45__cpo4cendE:
	.zero		1
	.type		_ZN40_INTERNAL_f409629a_4_k_cu_f3bc62c3_417824cuda3std6ranges3__45__cpo4cendE,@object
	.size		_ZN40_INTERNAL_f409629a_4_k_cu_f3bc62c3_417824cuda3std6ranges3__45__cpo4cendE,(_ZN40_INTERNAL_f409629a_4_k_cu_f3bc62c3_417824cuda3std3__420unreachable_sentinelE - _ZN40_INTERNAL_f409629a_4_k_cu_f3bc62c3_417824cuda3std6ranges3__45__cpo4cendE)
_ZN40_INTERNAL_f409629a_4_k_cu_f3bc62c3_417824cuda3std6ranges3__45__cpo4cendE:
	.zero		1
	.type		_ZN40_INTERNAL_f409629a_4_k_cu_f3bc62c3_417824cuda3std3__420unreachable_sentinelE,@object
	.size		_ZN40_INTERNAL_f409629a_4_k_cu_f3bc62c3_417824cuda3std3__420unreachable_sentinelE,(_ZN40_INTERNAL_f409629a_4_k_cu_f3bc62c3_417824cuda3std6ranges3__45__cpo5ssizeE - _ZN40_INTERNAL_f409629a_4_k_cu_f3bc62c3_417824cuda3std3__420unreachable_sentinelE)
_ZN40_INTERNAL_f409629a_4_k_cu_f3bc62c3_417824cuda3std3__420unreachable_sentinelE:
	.zero		1
	.type		_ZN40_INTERNAL_f409629a_4_k_cu_f3bc62c3_417824cuda3std6ranges3__45__cpo5ssizeE,@object
	.size		_ZN40_INTERNAL_f409629a_4_k_cu_f3bc62c3_417824cuda3std6ranges3__45__cpo5ssizeE,(_ZN40_INTERNAL_f409629a_4_k_cu_f3bc62c3_417826thrust24THRUST_300001_SM_1000_NS12placeholders2_8E - _ZN40_INTERNAL_f409629a_4_k_cu_f3bc62c3_417824cuda3std6ranges3__45__cpo5ssizeE)
_ZN40_INTERNAL_f409629a_4_k_cu_f3bc62c3_417824cuda3std6ranges3__45__cpo5ssizeE:
	.zero		1
	.type		_ZN40_INTERNAL_f409629a_4_k_cu_f3bc62c3_417826thrust24THRUST_300001_SM_1000_NS12placeholders2_8E,@object
	.size		_ZN40_INTERNAL_f409629a_4_k_cu_f3bc62c3_417826thrust24THRUST_300001_SM_1000_NS12placeholders2_8E,(_ZN40_INTERNAL_f409629a_4_k_cu_f3bc62c3_417824cuda3std3__45__cpo5crendE - _ZN40_INTERNAL_f409629a_4_k_cu_f3bc62c3_417826thrust24THRUST_300001_SM_1000_NS12placeholders2_8E)
_ZN40_INTERNAL_f409629a_4_k_cu_f3bc62c3_417826thrust24THRUST_300001_SM_1000_NS12placeholders2_8E:
	.zero		1
	.type		_ZN40_INTERNAL_f409629a_4_k_cu_f3bc62c3_417824cuda3std3__45__cpo5crendE,@object
	.size		_ZN40_INTERNAL_f409629a_4_k_cu_f3bc62c3_417824cuda3std3__45__cpo5crendE,(_ZN40_INTERNAL_f409629a_4_k_cu_f3bc62c3_417824cuda3std6ranges3__45__cpo4prevE - _ZN40_INTERNAL_f409629a_4_k_cu_f3bc62c3_417824cuda3std3__45__cpo5crendE)
_ZN40_INTERNAL_f409629a_4_k_cu_f3bc62c3_417824cuda3std3__45__cpo5crendE:
	.zero		1
	.type		_ZN40_INTERNAL_f409629a_4_k_cu_f3bc62c3_417824cuda3std6ranges3__45__cpo4prevE,@object
	.size		_ZN40_INTERNAL_f409629a_4_k_cu_f3bc62c3_417824cuda3std6ranges3__45__cpo4prevE,(_ZN40_INTERNAL_f409629a_4_k_cu_f3bc62c3_417824cuda3std6ranges3__45__cpo9iter_moveE - _ZN40_INTERNAL_f409629a_4_k_cu_f3bc62c3_417824cuda3std6ranges3__45__cpo4prevE)
_ZN40_INTERNAL_f409629a_4_k_cu_f3bc62c3_417824cuda3std6ranges3__45__cpo4prevE:
	.zero		1
	.type		_ZN40_INTERNAL_f409629a_4_k_cu_f3bc62c3_417824cuda3std6ranges3__45__cpo9iter_moveE,@object
	.size		_ZN40_INTERNAL_f409629a_4_k_cu_f3bc62c3_417824cuda3std6ranges3__45__cpo9iter_moveE,(_ZN40_INTERNAL_f409629a_4_k_cu_f3bc62c3_417826thrust24THRUST_300001_SM_1000_NS6system6detail10sequential3seqE - _ZN40_INTERNAL_f409629a_4_k_cu_f3bc62c3_417824cuda3std6ranges3__45__cpo9iter_moveE)
_ZN40_INTERNAL_f409629a_4_k_cu_f3bc62c3_417824cuda3std6ranges3__45__cpo9iter_moveE:
	.zero		1
	.type		_ZN40_INTERNAL_f409629a_4_k_cu_f3bc62c3_417826thrust24THRUST_300001_SM_1000_NS6system6detail10sequential3seqE,@object
	.size		_ZN40_INTERNAL_f409629a_4_k_cu_f3bc62c3_417826thrust24THRUST_300001_SM_1000_NS6system6detail10sequential3seqE,(.L_31 - _ZN40_INTERNAL_f409629a_4_k_cu_f3bc62c3_417826thrust24THRUST_300001_SM_1000_NS6system6detail10sequential3seqE)
_ZN40_INTERNAL_f409629a_4_k_cu_f3bc62c3_417826thrust24THRUST_300001_SM_1000_NS6system6detail10sequential3seqE:
	.zero		1
.L_31:


//--------------------- .nv.constant0._ZN3cub18CUB_300001_SM_10006detail11EmptyKernelIvEEvv --------------------------
	.section	.nv.constant0._ZN3cub18CUB_300001_SM_10006detail11EmptyKernelIvEEvv,"a",@progbits
	.sectionflags	@""
	.align	4
.nv.constant0._ZN3cub18CUB_300001_SM_10006detail11EmptyKernelIvEEvv:
	.zero		896


//--------------------- SYMBOLS --------------------------

	.type		.nv.reservedSmem.offset0,@object
	.size		.nv.reservedSmem.offset0,0x4
